//
// Generated by NVIDIA NVVM Compiler
//
// Compiler Build ID: CL-36424714
// Cuda compilation tools, release 13.0, V13.0.88
// Based on NVVM 20.0.0
//

.version 9.0
.target sm_100
.address_size 64

	// .globl	_Z12VecOperationPKfS0_Pfii

.visible .entry _Z12VecOperationPKfS0_Pfii(
	.param .u64 .ptr .align 1 _Z12VecOperationPKfS0_Pfii_param_0,
	.param .u64 .ptr .align 1 _Z12VecOperationPKfS0_Pfii_param_1,
	.param .u64 .ptr .align 1 _Z12VecOperationPKfS0_Pfii_param_2,
	.param .u32 _Z12VecOperationPKfS0_Pfii_param_3,
	.param .u32 _Z12VecOperationPKfS0_Pfii_param_4
)
{
	.reg .pred 	%p<7>;
	.reg .b32 	%r<7>;
	.reg .b32 	%f<13>;
	.reg .b64 	%rd<23>;
	.reg .b64 	%fd<5>;

	ld.param.u64 	%rd4, [_Z12VecOperationPKfS0_Pfii_param_0];
	ld.param.u64 	%rd5, [_Z12VecOperationPKfS0_Pfii_param_1];
	ld.param.u64 	%rd6, [_Z12VecOperationPKfS0_Pfii_param_2];
	ld.param.u32 	%r3, [_Z12VecOperationPKfS0_Pfii_param_3];
	ld.param.u32 	%r2, [_Z12VecOperationPKfS0_Pfii_param_4];
	cvta.to.global.u64 	%rd1, %rd6;
	cvta.to.global.u64 	%rd2, %rd5;
	cvta.to.global.u64 	%rd3, %rd4;
	mov.u32 	%r4, %ntid.x;
	mov.u32 	%r5, %ctaid.x;
	mov.u32 	%r6, %tid.x;
	mad.lo.s32 	%r1, %r4, %r5, %r6;
	setp.ge.s32 	%p1, %r1, %r3;
	@%p1 bra 	$L__BB0_10;
	setp.gt.s32 	%p2, %r2, 1;
	@%p2 bra 	$L__BB0_5;
	setp.eq.s32 	%p5, %r2, 0;
	@%p5 bra 	$L__BB0_8;
	setp.eq.s32 	%p6, %r2, 1;
	@%p6 bra 	$L__BB0_4;
	bra.uni 	$L__BB0_10;
$L__BB0_4:
	mul.wide.s32 	%rd15, %r1, 4;
	add.s64 	%rd16, %rd3, %rd15;
	ld.global.f32 	%f7, [%rd16];
	add.s64 	%rd17, %rd2, %rd15;
	ld.global.f32 	%f8, [%rd17];
	sub.f32 	%f9, %f7, %f8;
	add.s64 	%rd18, %rd1, %rd15;
	st.global.f32 	[%rd18], %f9;
	bra.uni 	$L__BB0_10;
$L__BB0_5:
	setp.eq.s32 	%p3, %r2, 2;
	@%p3 bra 	$L__BB0_9;
	setp.eq.s32 	%p4, %r2, 3;
	@%p4 bra 	$L__BB0_7;
	bra.uni 	$L__BB0_10;
$L__BB0_7:
	mul.wide.s32 	%rd7, %r1, 4;
	add.s64 	%rd8, %rd3, %rd7;
	ld.global.f32 	%f1, [%rd8];
	cvt.f64.f32 	%fd1, %f1;
	add.s64 	%rd9, %rd2, %rd7;
	ld.global.f32 	%f2, [%rd9];
	cvt.f64.f32 	%fd2, %f2;
	add.f64 	%fd3, %fd2, 0d3E45798EE2308C3A;
	div.rn.f64 	%fd4, %fd1, %fd3;
	cvt.rn.f32.f64 	%f3, %fd4;
	add.s64 	%rd10, %rd1, %rd7;
	st.global.f32 	[%rd10], %f3;
	bra.uni 	$L__BB0_10;
$L__BB0_8:
	mul.wide.s32 	%rd19, %r1, 4;
	add.s64 	%rd20, %rd3, %rd19;
	ld.global.f32 	%f10, [%rd20];
	add.s64 	%rd21, %rd2, %rd19;
	ld.global.f32 	%f11, [%rd21];
	add.f32 	%f12, %f10, %f11;
	add.s64 	%rd22, %rd1, %rd19;
	st.global.f32 	[%rd22], %f12;
	bra.uni 	$L__BB0_10;
$L__BB0_9:
	mul.wide.s32 	%rd11, %r1, 4;
	add.s64 	%rd12, %rd3, %rd11;
	ld.global.f32 	%f4, [%rd12];
	add.s64 	%rd13, %rd2, %rd11;
	ld.global.f32 	%f5, [%rd13];
	mul.f32 	%f6, %f4, %f5;
	add.s64 	%rd14, %rd1, %rd11;
	st.global.f32 	[%rd14], %f6;
$L__BB0_10:
	bar.sync 	0;
	ret;

}


// ===== COMPILED SASS (sm_100) =====

	.target	sm_100

	.elftype	@"ET_EXEC"


//--------------------- .note.nv.tkinfo           --------------------------
	.section	.note.nv.tkinfo,"",@"SHT_NOTE"
	.sectionflags	@"SHF_NOTE_NV_TKINFO"
	.tkinfo
        /*0018*/ 	.word	0x00000002
        /*0030*/ 	.string	""
        /*0030*/ 	.string	"ptxas"
        /*0030*/ 	.string	"Cuda compilation tools, release 13.0, V13.0.88"
        /*0030*/ 	.string	"Build cuda_13.0.r13.0/compiler.36424714_0"
        /*0030*/ 	.string	"-arch sm_100 -m 64 "



//--------------------- .note.nv.cuinfo           --------------------------
	.section	.note.nv.cuinfo,"",@"SHT_NOTE"
	.sectionflags	@"SHF_NOTE_NV_CUINFO"
        /*0018*/ 	.short	0x0002
        /*001a*/ 	.short	0x0064
        /*001c*/ 	.short	0x0082
	.zero		2


//--------------------- .nv.info                  --------------------------
	.section	.nv.info,"",@"SHT_CUDA_INFO"
	.align	4


	//----- nvinfo : EIATTR_REGCOUNT
	.align		4
        /*0000*/ 	.byte	0x04, 0x2f
        /*0002*/ 	.short	(.L_1 - .L_0)
	.align		4
.L_0:
        /*0004*/ 	.word	index@(_Z12VecOperationPKfS0_Pfii)
        /*0008*/ 	.word	0x0000001b


	//----- nvinfo : EIATTR_FRAME_SIZE
	.align		4
.L_1:
        /*000c*/ 	.byte	0x04, 0x11
        /*000e*/ 	.short	(.L_3 - .L_2)
	.align		4
.L_2:
        /*0010*/ 	.word	index@($__internal_0_$__cuda_sm20_div_rn_f64_full)
        /*0014*/ 	.word	0x00000000


	//----- nvinfo : EIATTR_FRAME_SIZE
	.align		4
.L_3:
        /*0018*/ 	.byte	0x04, 0x11
        /*001a*/ 	.short	(.L_5 - .L_4)
	.align		4
.L_4:
        /*001c*/ 	.word	index@(_Z12VecOperationPKfS0_Pfii)
        /*0020*/ 	.word	0x00000000


	//----- nvinfo : EIATTR_MIN_STACK_SIZE
	.align		4
.L_5:
        /*0024*/ 	.byte	0x04, 0x12
        /*0026*/ 	.short	(.L_7 - .L_6)
	.align		4
.L_6:
        /*0028*/ 	.word	index@(_Z12VecOperationPKfS0_Pfii)
        /*002c*/ 	.word	0x00000000
.L_7:


//--------------------- .nv.compat                --------------------------
	.section	.nv.compat,"",@"SHT_CUDA_COMPAT_INFO"
	.align	4
        /*0000*/ 	.byte	0x02, 0x09, 0x00, 0x00, 0x02, 0x02, 0x01, 0x00, 0x02, 0x05, 0x05, 0x00, 0x03, 0x07, 0x01, 0x01
        /*0010*/ 	.byte	0x02, 0x03, 0x00, 0x00, 0x02, 0x06, 0x01, 0x00, 0x04, 0x0b, 0x08, 0x00, 0x01, 0x00, 0x00, 0x00
        /*0020*/ 	.byte	0x00, 0x00, 0x00, 0x00


//--------------------- .nv.info._Z12VecOperationPKfS0_Pfii --------------------------
	.section	.nv.info._Z12VecOperationPKfS0_Pfii,"",@"SHT_CUDA_INFO"
	.sectionflags	@""
	.align	4


	//----- nvinfo : EIATTR_CUDA_API_VERSION
	.align		4
        /*0000*/ 	.byte	0x04, 0x37
        /*0002*/ 	.short	(.L_9 - .L_8)
.L_8:
        /*0004*/ 	.word	0x00000082


	//----- nvinfo : EIATTR_KPARAM_INFO
	.align		4
.L_9:
        /*0008*/ 	.byte	0x04, 0x17
        /*000a*/ 	.short	(.L_11 - .L_10)
.L_10:
        /*000c*/ 	.word	0x00000000
        /*0010*/ 	.short	0x0004
        /*0012*/ 	.short	0x001c
        /*0014*/ 	.byte	0x00, 0xf0, 0x11, 0x00


	//----- nvinfo : EIATTR_KPARAM_INFO
	.align		4
.L_11:
        /*0018*/ 	.byte	0x04, 0x17
        /*001a*/ 	.short	(.L_13 - .L_12)
.L_12:
        /*001c*/ 	.word	0x00000000
        /*0020*/ 	.short	0x0003
        /*0022*/ 	.short	0x0018
        /*0024*/ 	.byte	0x00, 0xf0, 0x11, 0x00


	//----- nvinfo : EIATTR_KPARAM_INFO
	.align		4
.L_13:
        /*0028*/ 	.byte	0x04, 0x17
        /*002a*/ 	.short	(.L_15 - .L_14)
.L_14:
        /*002c*/ 	.word	0x00000000
        /*0030*/ 	.short	0x0002
        /*0032*/ 	.short	0x0010
        /*0034*/ 	.byte	0x00, 0xf5, 0x21, 0x00


	//----- nvinfo : EIATTR_KPARAM_INFO
	.align		4
.L_15:
        /*0038*/ 	.byte	0x04, 0x17
        /*003a*/ 	.short	(.L_17 - .L_16)
.L_16:
        /*003c*/ 	.word	0x00000000
        /*0040*/ 	.short	0x0001
        /*0042*/ 	.short	0x0008
        /*0044*/ 	.byte	0x00, 0xf5, 0x21, 0x00


	//----- nvinfo : EIATTR_KPARAM_INFO
	.align		4
.L_17:
        /*0048*/ 	.byte	0x04, 0x17
        /*004a*/ 	.short	(.L_19 - .L_18)
.L_18:
        /*004c*/ 	.word	0x00000000
        /*0050*/ 	.short	0x0000
        /*0052*/ 	.short	0x0000
        /*0054*/ 	.byte	0x00, 0xf5, 0x21, 0x00


	//----- nvinfo : EIATTR_SPARSE_MMA_MASK
	.align		4
.L_19:
        /*0058*/ 	.byte	0x03, 0x50
        /*005a*/ 	.short	0x0000


	//----- nvinfo : EIATTR_MAXREG_COUNT
	.align		4
        /*005c*/ 	.byte	0x03, 0x1b
        /*005e*/ 	.short	0x00ff


	//----- nvinfo : EIATTR_NUM_BARRIERS
	.align		4
        /*0060*/ 	.byte	0x02, 0x4c
        /*0062*/ 	.byte	0x01
	.zero		1


	//----- nvinfo : EIATTR_MERCURY_ISA_VERSION
	.align		4
        /*0064*/ 	.byte	0x03, 0x5f
        /*0066*/ 	.short	0x0101


	//----- nvinfo : EIATTR_VRC_CTA_INIT_COUNT
	.align		4
        /*0068*/ 	.byte	0x02, 0x4a
	.zero		1
	.zero		1


	//----- nvinfo : EIATTR_EXIT_INSTR_OFFSETS
	.align		4
        /*006c*/ 	.byte	0x04, 0x1c
        /*006e*/ 	.short	(.L_21 - .L_20)


	//   ....[0]....
.L_20:
        /*0070*/ 	.word	0x000006c0


	//----- nvinfo : EIATTR_INDIRECT_BRANCH_TARGETS
	.align		4
.L_21:
        /*0074*/ 	.byte	0x04, 0x34
        /*0076*/ 	.short	(.L_23 - .L_22)


	//   ....[0]....
.L_22:
        /*0078*/ 	.word	.L_x_11@srel
        /*007c*/ 	.short	0x0
        /*007e*/ 	.short	0x0
        /*0080*/ 	.word	0x3
        /*0084*/ 	.word	.L_x_12@srel
        /*0088*/ 	.word	.L_x_13@srel
        /*008c*/ 	.word	.L_x_1@srel


	//   ....[1]....
        /*0090*/ 	.word	.L_x_15@srel
        /*0094*/ 	.short	0x0
        /*0096*/ 	.short	0x0
        /*0098*/ 	.word	0x3
        /*009c*/ 	.word	.L_x_16@srel
        /*00a0*/ 	.word	.L_x_17@srel
        /*00a4*/ 	.word	.L_x_1@srel


	//----- nvinfo : EIATTR_CRS_STACK_SIZE
	.align		4
.L_23:
        /*00a8*/ 	.byte	0x04, 0x1e
        /*00aa*/ 	.short	(.L_25 - .L_24)
.L_24:
        /*00ac*/ 	.word	0x00000000


	//----- nvinfo : EIATTR_CBANK_PARAM_SIZE
	.align		4
.L_25:
        /*00b0*/ 	.byte	0x03, 0x19
        /*00b2*/ 	.short	0x0020


	//----- nvinfo : EIATTR_PARAM_CBANK
	.align		4
        /*00b4*/ 	.byte	0x04, 0x0a
        /*00b6*/ 	.short	(.L_27 - .L_26)
	.align		4
.L_26:
        /*00b8*/ 	.word	index@(.nv.constant0._Z12VecOperationPKfS0_Pfii)
        /*00bc*/ 	.short	0x0380
        /*00be*/ 	.short	0x0020


	//----- nvinfo : EIATTR_SW_WAR
	.align		4
.L_27:
        /*00c0*/ 	.byte	0x04, 0x36
        /*00c2*/ 	.short	(.L_29 - .L_28)
.L_28:
        /*00c4*/ 	.word	0x00000008
.L_29:


//--------------------- .nv.callgraph             --------------------------
	.section	.nv.callgraph,"",@"SHT_CUDA_CALLGRAPH"
	.align	4
	.sectionentsize	8
	.align		4
        /*0000*/ 	.word	0x00000000
	.align		4
        /*0004*/ 	.word	0xffffffff
	.align		4
        /*0008*/ 	.word	0x00000000
	.align		4
        /*000c*/ 	.word	0xfffffffe
	.align		4
        /*0010*/ 	.word	0x00000000
	.align		4
        /*0014*/ 	.word	0xfffffffd
	.align		4
        /*0018*/ 	.word	0x00000000
	.align		4
        /*001c*/ 	.word	0xfffffffc


//--------------------- .nv.constant2._Z12VecOperationPKfS0_Pfii --------------------------
	.section	.nv.constant2._Z12VecOperationPKfS0_Pfii,"a",@progbits
	.sectionflags	@""
	.align	4
.nv.constant2._Z12VecOperationPKfS0_Pfii:
        /*0000*/ 	.byte	0x10, 0x02, 0x00, 0x00, 0x20, 0x01, 0x00, 0x00, 0xa0, 0x06, 0x00, 0x00, 0xc0, 0x05, 0x00, 0x00
        /*0010*/ 	.byte	0x60, 0x03, 0x00, 0x00, 0xa0, 0x06, 0x00, 0x00


//--------------------- .text._Z12VecOperationPKfS0_Pfii --------------------------
	.section	.text._Z12VecOperationPKfS0_Pfii,"ax",@progbits
	.align	128
        .global         _Z12VecOperationPKfS0_Pfii
        .type           _Z12VecOperationPKfS0_Pfii,@function
        .size           _Z12VecOperationPKfS0_Pfii,(.L_x_19 - _Z12VecOperationPKfS0_Pfii)
        .other          _Z12VecOperationPKfS0_Pfii,@"STO_CUDA_ENTRY STV_DEFAULT"
_Z12VecOperationPKfS0_Pfii:
.text._Z12VecOperationPKfS0_Pfii:
[----:B------:R-:W-:Y:S01]  /*0000*/  LDC R1, c[0x0][0x37c] ;  /* 0x0000df00ff017b82 */ /* 0x000fe20000000800 */
[----:B------:R-:W0:Y:S01]  /*0010*/  S2R R0, SR_CTAID.X ;  /* 0x0000000000007919 */ /* 0x000e220000002500 */
[----:B------:R-:W0:Y:S01]  /*0020*/  LDCU UR4, c[0x0][0x360] ;  /* 0x00006c00ff0477ac */ /* 0x000e220008000800 */
[----:B------:R-:W-:Y:S01]  /*0030*/  BSSY.RECONVERGENT B0, `(.L_x_0) ;  /* 0x0000067000007945 */ /* 0x000fe20003800200 */
[----:B------:R-:W0:Y:S01]  /*0040*/  S2R R3, SR_TID.X ;  /* 0x0000000000037919 */ /* 0x000e220000002100 */
[----:B------:R-:W1:Y:S01]  /*0050*/  LDCU UR5, c[0x0][0x398] ;  /* 0x00007300ff0577ac */ /* 0x000e620008000800 */
[----:B0-----:R-:W-:-:S05]  /*0060*/  IMAD R0, R0, UR4, R3 ;  /* 0x0000000400007c24 */ /* 0x001fca000f8e0203 */
[----:B-1----:R-:W-:-:S13]  /*0070*/  ISETP.GE.AND P0, PT, R0, UR5, PT ;  /* 0x0000000500007c0c */ /* 0x002fda000bf06270 */
[----:B------:R-:W-:Y:S05]  /*0080*/  @P0 BRA `(.L_x_1) ;  /* 0x0000000400840947 */ /* 0x000fea0003800000 */
[----:B------:R-:W0:Y:S08]  /*0090*/  LDC R2, c[0x0][0x39c] ;  /* 0x0000e700ff027b82 */ /* 0x000e300000000800 */
[----:B------:R-:W1:Y:S01]  /*00a0*/  LDC.64 R16, c[0x0][0x358] ;  /* 0x0000d600ff107b82 */ /* 0x000e620000000a00 */
[----:B0-----:R-:W-:-:S13]  /*00b0*/  ISETP.GT.AND P0, PT, R2, 0x1, PT ;  /* 0x000000010200780c */ /* 0x001fda0003f04270 */
[----:B-1----:R-:W-:Y:S05]  /*00c0*/  @P0 BRA `(.L_x_2) ;  /* 0x00000000008c0947 */ /* 0x002fea0003800000 */
[----:B------:R-:W-:-:S05]  /*00d0*/  VIMNMX.U32 R2, PT, PT, R2, 0x2, PT ;  /* 0x0000000202027848 */ /* 0x000fca0003fe0000 */
[----:B------:R-:W-:-:S04]  /*00e0*/  IMAD.SHL.U32 R4, R2, 0x4, RZ ;  /* 0x0000000402047824 */ /* 0x000fc800078e00ff */
[----:B------:R-:W0:Y:S02]  /*00f0*/  LDC R2, c[0x2][R4] ;  /* 0x0080000004027b82 */ /* 0x000e240000000800 */
[----:B0-----:R-:W-:-:S04]  /*0100*/  SHF.R.S32.HI R3, RZ, 0x1f, R2 ;  /* 0x0000001fff037819 */ /* 0x001fc80000011402 */
.L_x_11:
[----:B------:R-:W-:Y:S05]  /*0110*/  BRX R2 -0x120                                                   (*"BRANCH_TARGETS .L_x_12,.L_x_13,.L_x_1"*) ;  /* 0xfffffffc02b87949 */ /* 0x000fea000383ffff */
.L_x_13:
[----:B------:R-:W0:Y:S01]  /*0120*/  LDC.64 R2, c[0x0][0x380] ;  /* 0x0000e000ff027b82 */ /* 0x000e220000000a00 */
[C---:B------:R-:W-:Y:S02]  /*0130*/  R2UR UR4, R16.reuse ;  /* 0x00000000100472ca */ /* 0x040fe400000e0000 */
[C---:B------:R-:W-:Y:S02]  /*0140*/  R2UR UR5, R17.reuse ;  /* 0x00000000110572ca */ /* 0x040fe400000e0000 */
[----:B------:R-:W-:Y:S02]  /*0150*/  R2UR UR6, R16 ;  /* 0x00000000100672ca */ /* 0x000fe400000e0000 */
[----:B------:R-:W-:Y:S01]  /*0160*/  R2UR UR7, R17 ;  /* 0x00000000110772ca */ /* 0x000fe200000e0000 */
[----:B------:R-:W1:Y:S08]  /*0170*/  LDC.64 R4, c[0x0][0x388] ;  /* 0x0000e200ff047b82 */ /* 0x000e700000000a00 */
[----:B------:R-:W2:Y:S01]  /*0180*/  LDC.64 R6, c[0x0][0x390] ;  /* 0x0000e400ff067b82 */ /* 0x000ea20000000a00 */
[----:B0-----:R-:W-:-:S06]  /*0190*/  IMAD.WIDE R2, R0, 0x4, R2 ;  /* 0x0000000400027825 */ /* 0x001fcc00078e0202 */
[----:B------:R-:W3:Y:S01]  /*01a0*/  LDG.E R2, desc[UR4][R2.64] ;  /* 0x0000000402027981 */ /* 0x000ee2000c1e1900 */
[----:B-1----:R-:W-:-:S06]  /*01b0*/  IMAD.WIDE R4, R0, 0x4, R4 ;  /* 0x0000000400047825 */ /* 0x002fcc00078e0204 */
[----:B------:R-:W3:Y:S01]  /*01c0*/  LDG.E R5, desc[UR6][R4.64] ;  /* 0x0000000604057981 */ /* 0x000ee2000c1e1900 */
[----:B--2---:R-:W-:-:S04]  /*01d0*/  IMAD.WIDE R6, R0, 0x4, R6 ;  /* 0x0000000400067825 */ /* 0x004fc800078e0206 */
[----:B---3--:R-:W-:-:S05]  /*01e0*/  FADD R9, R2, -R5 ;  /* 0x8000000502097221 */ /* 0x008fca0000000000 */
[----:B------:R0:W-:Y:S01]  /*01f0*/  STG.E desc[UR4][R6.64], R9 ;  /* 0x0000000906007986 */ /* 0x0001e2000c101904 */
[----:B------:R-:W-:Y:S05]  /*0200*/  BRA `(.L_x_1) ;  /* 0x0000000400247947 */ /* 0x000fea0003800000 */
.L_x_12:
        /* <DEDUP_REMOVED lines=12> */
[----:B---3--:R-:W-:-:S05]  /*02d0*/  FADD R9, R2, R5 ;  /* 0x0000000502097221 */ /* 0x008fca0000000000 */
[----:B------:R1:W-:Y:S01]  /*02e0*/  STG.E desc[UR4][R6.64], R9 ;  /* 0x0000000906007986 */ /* 0x0003e2000c101904 */
[----:B------:R-:W-:Y:S05]  /*02f0*/  BRA `(.L_x_1) ;  /* 0x0000000000e87947 */ /* 0x000fea0003800000 */
.L_x_2:
[----:B------:R-:W-:-:S05]  /*0300*/  IMAD.MOV.U32 R3, RZ, RZ, -0x2 ;  /* 0xfffffffeff037424 */ /* 0x000fca00078e00ff */
[----:B------:R-:W-:-:S05]  /*0310*/  VIADDMNMX.U32 R2, R2, R3, 0x2, PT ;  /* 0x0000000202027446 */ /* 0x000fca0003800003 */
[----:B------:R-:W-:-:S04]  /*0320*/  IMAD.SHL.U32 R4, R2, 0x4, RZ ;  /* 0x0000000402047824 */ /* 0x000fc800078e00ff */
[----:B------:R-:W0:Y:S02]  /*0330*/  LDC R2, c[0x2][R4+0xc] ;  /* 0x0080030004027b82 */ /* 0x000e240000000800 */
[----:B0-----:R-:W-:-:S04]  /*0340*/  SHF.R.S32.HI R3, RZ, 0x1f, R2 ;  /* 0x0000001fff037819 */ /* 0x001fc80000011402 */
.L_x_15:
[----:B------:R-:W-:Y:S05]  /*0350*/  BRX R2 -0x360                                                   (*"BRANCH_TARGETS .L_x_16,.L_x_17,.L_x_1"*) ;  /* 0xfffffffc02287949 */ /* 0x000fea000383ffff */
.L_x_17:
[----:B------:R-:W0:Y:S01]  /*0360*/  LDC.64 R2, c[0x0][0x388] ;  /* 0x0000e200ff027b82 */ /* 0x000e220000000a00 */
[----:B------:R-:W-:Y:S02]  /*0370*/  R2UR UR4, R16 ;  /* 0x00000000100472ca */ /* 0x000fe400000e0000 */
[----:B------:R-:W-:Y:S01]  /*0380*/  R2UR UR5, R17 ;  /* 0x00000000110572ca */ /* 0x000fe200000e0000 */
[----:B0-----:R-:W-:-:S04]  /*0390*/  IMAD.WIDE R8, R0, 0x4, R2 ;  /* 0x0000000400087825 */ /* 0x001fc800078e0202 */
[----:B------:R-:W0:Y:S08]  /*03a0*/  LDC.64 R2, c[0x0][0x380] ;  /* 0x0000e000ff027b82 */ /* 0x000e300000000a00 */
[----:B------:R-:W2:Y:S01]  /*03b0*/  LDG.E R13, desc[UR4][R8.64] ;  /* 0x00000004080d7981 */ /* 0x000ea2000c1e1900 */
[----:B0-----:R-:W-:-:S05]  /*03c0*/  IMAD.WIDE R10, R0, 0x4, R2 ;  /* 0x00000004000a7825 */ /* 0x001fca00078e0202 */
[----:B------:R-:W3:Y:S01]  /*03d0*/  LDG.E R12, desc[UR4][R10.64] ;  /* 0x000000040a0c7981 */ /* 0x000ee2000c1e1900 */
[----:B------:R-:W-:Y:S01]  /*03e0*/  UMOV UR4, 0xe2308c3a ;  /* 0xe2308c3a00047882 */ /* 0x000fe20000000000 */
[----:B------:R-:W-:Y:S01]  /*03f0*/  UMOV UR5, 0x3e45798e ;  /* 0x3e45798e00057882 */ /* 0x000fe20000000000 */
[----:B------:R-:W-:Y:S01]  /*0400*/  IMAD.MOV.U32 R2, RZ, RZ, 0x1 ;  /* 0x00000001ff027424 */ /* 0x000fe200078e00ff */
[----:B------:R-:W-:Y:S01]  /*0410*/  BSSY.RECONVERGENT B1, `(.L_x_3) ;  /* 0x0000013000017945 */ /* 0x000fe20003800200 */
[----:B--2---:R-:W0:Y:S02]  /*0420*/  F2F.F64.F32 R4, R13 ;  /* 0x0000000d00047310 */ /* 0x004e240000201800 */
[----:B0-----:R-:W-:-:S06]  /*0430*/  DADD R4, R4, UR4 ;  /* 0x0000000404047e29 */ /* 0x001fcc0008000000 */
[----:B------:R-:W0:Y:S02]  /*0440*/  MUFU.RCP64H R3, R5 ;  /* 0x0000000500037308 */ /* 0x000e240000001800 */
[----:B0-----:R-:W-:-:S08]  /*0450*/  DFMA R6, -R4, R2, 1 ;  /* 0x3ff000000406742b */ /* 0x001fd00000000102 */
[----:B------:R-:W-:-:S08]  /*0460*/  DFMA R6, R6, R6, R6 ;  /* 0x000000060606722b */ /* 0x000fd00000000006 */
[----:B------:R-:W-:Y:S02]  /*0470*/  DFMA R2, R2, R6, R2 ;  /* 0x000000060202722b */ /* 0x000fe40000000002 */
[----:B---3--:R-:W0:Y:S06]  /*0480*/  F2F.F64.F32 R6, R12 ;  /* 0x0000000c00067310 */ /* 0x008e2c0000201800 */
[----:B------:R-:W-:-:S08]  /*0490*/  DFMA R8, -R4, R2, 1 ;  /* 0x3ff000000408742b */ /* 0x000fd00000000102 */
[----:B------:R-:W-:Y:S01]  /*04a0*/  DFMA R2, R2, R8, R2 ;  /* 0x000000080202722b */ /* 0x000fe20000000002 */
[----:B0-----:R-:W-:-:S07]  /*04b0*/  FSETP.GEU.AND P1, PT, |R7|, 6.5827683646048100446e-37, PT ;  /* 0x036000000700780b */ /* 0x001fce0003f2e200 */
[----:B------:R-:W-:-:S08]  /*04c0*/  DMUL R8, R6, R2 ;  /* 0x0000000206087228 */ /* 0x000fd00000000000 */
[----:B------:R-:W-:-:S08]  /*04d0*/  DFMA R10, -R4, R8, R6 ;  /* 0x00000008040a722b */ /* 0x000fd00000000106 */
[----:B------:R-:W-:-:S10]  /*04e0*/  DFMA R2, R2, R10, R8 ;  /* 0x0000000a0202722b */ /* 0x000fd40000000008 */
[----:B------:R-:W-:-:S05]  /*04f0*/  FFMA R8, RZ, R5, R3 ;  /* 0x00000005ff087223 */ /* 0x000fca0000000003 */
[----:B------:R-:W-:-:S13]  /*0500*/  FSETP.GT.AND P0, PT, |R8|, 1.469367938527859385e-39, PT ;  /* 0x001000000800780b */ /* 0x000fda0003f04200 */
[----:B------:R-:W-:Y:S05]  /*0510*/  @P0 BRA P1, `(.L_x_4) ;  /* 0x0000000000080947 */ /* 0x000fea0000800000 */
[----:B------:R-:W-:-:S07]  /*0520*/  MOV R10, 0x540 ;  /* 0x00000540000a7802 */ /* 0x000fce0000000f00 */
[----:B------:R-:W-:Y:S05]  /*0530*/  CALL.REL.NOINC `($__internal_0_$__cuda_sm20_div_rn_f64_full) ;  /* 0x0000000000647944 */ /* 0x000fea0003c00000 */
.L_x_4:
[----:B------:R-:W-:Y:S05]  /*0540*/  BSYNC.RECONVERGENT B1 ;  /* 0x0000000000017941 */ /* 0x000fea0003800200 */
.L_x_3:
[----:B------:R-:W0:Y:S01]  /*0550*/  LDC.64 R4, c[0x0][0x390] ;  /* 0x0000e400ff047b82 */ /* 0x000e220000000a00 */
[----:B------:R-:W1:Y:S01]  /*0560*/  F2F.F32.F64 R3, R2 ;  /* 0x0000000200037310 */ /* 0x000e620000301000 */
[----:B------:R-:W-:Y:S02]  /*0570*/  R2UR UR4, R16 ;  /* 0x00000000100472ca */ /* 0x000fe400000e0000 */
[----:B------:R-:W-:Y:S01]  /*0580*/  R2UR UR5, R17 ;  /* 0x00000000110572ca */ /* 0x000fe200000e0000 */
[----:B0-----:R-:W-:-:S12]  /*0590*/  IMAD.WIDE R4, R0, 0x4, R4 ;  /* 0x0000000400047825 */ /* 0x001fd800078e0204 */
[----:B-1----:R3:W-:Y:S01]  /*05a0*/  STG.E desc[UR4][R4.64], R3 ;  /* 0x0000000304007986 */ /* 0x0027e2000c101904 */
[----:B------:R-:W-:Y:S05]  /*05b0*/  BRA `(.L_x_1) ;  /* 0x0000000000387947 */ /* 0x000fea0003800000 */
.L_x_16:
        /* <DEDUP_REMOVED lines=12> */
[----:B---3--:R-:W-:-:S05]  /*0680*/  FMUL R9, R2, R5 ;  /* 0x0000000502097220 */ /* 0x008fca0000400000 */
[----:B------:R2:W-:Y:S02]  /*0690*/  STG.E desc[UR4][R6.64], R9 ;  /* 0x0000000906007986 */ /* 0x0005e4000c101904 */
.L_x_1:
[----:B------:R-:W-:Y:S05]  /*06a0*/  BSYNC.RECONVERGENT B0 ;  /* 0x0000000000007941 */ /* 0x000fea0003800200 */
.L_x_0:
[----:B------:R-:W-:Y:S06]  /*06b0*/  BAR.SYNC.DEFER_BLOCKING 0x0 ;  /* 0x0000000000007b1d */ /* 0x000fec0000010000 */
[----:B------:R-:W-:Y:S05]  /*06c0*/  EXIT ;  /* 0x000000000000794d */ /* 0x000fea0003800000 */
        .weak           $__internal_0_$__cuda_sm20_div_rn_f64_full
        .type           $__internal_0_$__cuda_sm20_div_rn_f64_full,@function
        .size           $__internal_0_$__cuda_sm20_div_rn_f64_full,(.L_x_19 - $__internal_0_$__cuda_sm20_div_rn_f64_full)
$__internal_0_$__cuda_sm20_div_rn_f64_full:
[C---:B------:R-:W-:Y:S01]  /*06d0*/  FSETP.GEU.AND P0, PT, |R5|.reuse, 1.469367938527859385e-39, PT ;  /* 0x001000000500780b */ /* 0x040fe20003f0e200 */
[----:B------:R-:W-:Y:S01]  /*06e0*/  IMAD.MOV.U32 R8, RZ, RZ, 0x1 ;  /* 0x00000001ff087424 */ /* 0x000fe200078e00ff */
[----:B------:R-:W-:Y:S01]  /*06f0*/  LOP3.LUT R2, R5, 0x800fffff, RZ, 0xc0, !PT ;  /* 0x800fffff05027812 */ /* 0x000fe200078ec0ff */
[----:B------:R-:W-:Y:S01]  /*0700*/  BSSY.RECONVERGENT B2, `(.L_x_5) ;  /* 0x0000055000027945 */ /* 0x000fe20003800200 */
[C---:B------:R-:W-:Y:S02]  /*0710*/  FSETP.GEU.AND P2, PT, |R7|.reuse, 1.469367938527859385e-39, PT ;  /* 0x001000000700780b */ /* 0x040fe40003f4e200 */
[----:B------:R-:W-:Y:S01]  /*0720*/  LOP3.LUT R3, R2, 0x3ff00000, RZ, 0xfc, !PT ;  /* 0x3ff0000002037812 */ /* 0x000fe200078efcff */
[----:B------:R-:W-:Y:S01]  /*0730*/  IMAD.MOV.U32 R2, RZ, RZ, R4 ;  /* 0x000000ffff027224 */ /* 0x000fe200078e0004 */
[----:B------:R-:W-:Y:S02]  /*0740*/  LOP3.LUT R11, R7, 0x7ff00000, RZ, 0xc0, !PT ;  /* 0x7ff00000070b7812 */ /* 0x000fe400078ec0ff */
[----:B------:R-:W-:-:S03]  /*0750*/  LOP3.LUT R14, R5, 0x7ff00000, RZ, 0xc0, !PT ;  /* 0x7ff00000050e7812 */ /* 0x000fc600078ec0ff */
[----:B------:R-:W-:Y:S01]  /*0760*/  @!P0 DMUL R2, R4, 8.98846567431157953865e+307 ;  /* 0x7fe0000004028828 */ /* 0x000fe20000000000 */
[----:B------:R-:W-:-:S03]  /*0770*/  ISETP.GE.U32.AND P1, PT, R11, R14, PT ;  /* 0x0000000e0b00720c */ /* 0x000fc60003f26070 */
[----:B------:R-:W-:Y:S02]  /*0780*/  @!P2 LOP3.LUT R20, R5, 0x7ff00000, RZ, 0xc0, !PT ;  /* 0x7ff000000514a812 */ /* 0x000fe400078ec0ff */
[----:B------:R-:W0:Y:S02]  /*0790*/  MUFU.RCP64H R9, R3 ;  /* 0x0000000300097308 */ /* 0x000e240000001800 */
[----:B------:R-:W-:Y:S01]  /*07a0*/  @!P2 ISETP.GE.U32.AND P3, PT, R11, R20, PT ;  /* 0x000000140b00a20c */ /* 0x000fe20003f66070 */
[----:B------:R-:W-:Y:S01]  /*07b0*/  @!P2 IMAD.MOV.U32 R20, RZ, RZ, RZ ;  /* 0x000000ffff14a224 */ /* 0x000fe200078e00ff */
[----:B0-----:R-:W-:-:S08]  /*07c0*/  DFMA R12, R8, -R2, 1 ;  /* 0x3ff00000080c742b */ /* 0x001fd00000000802 */
[----:B------:R-:W-:Y:S01]  /*07d0*/  DFMA R18, R12, R12, R12 ;  /* 0x0000000c0c12722b */ /* 0x000fe2000000000c */
[----:B------:R-:W-:-:S05]  /*07e0*/  IMAD.MOV.U32 R12, RZ, RZ, 0x1ca00000 ;  /* 0x1ca00000ff0c7424 */ /* 0x000fca00078e00ff */
[C---:B------:R-:W-:Y:S02]  /*07f0*/  @!P2 SEL R13, R12.reuse, 0x63400000, !P3 ;  /* 0x634000000c0da807 */ /* 0x040fe40005800000 */
[----:B------:R-:W-:Y:S01]  /*0800*/  DFMA R18, R8, R18, R8 ;  /* 0x000000120812722b */ /* 0x000fe20000000008 */
[----:B------:R-:W-:Y:S01]  /*0810*/  SEL R9, R12, 0x63400000, !P1 ;  /* 0x634000000c097807 */ /* 0x000fe20004800000 */
[----:B------:R-:W-:Y:S01]  /*0820*/  IMAD.MOV.U32 R8, RZ, RZ, R6 ;  /* 0x000000ffff087224 */ /* 0x000fe200078e0006 */
[--C-:B------:R-:W-:Y:S02]  /*0830*/  @!P2 LOP3.LUT R13, R13, 0x80000000, R7.reuse, 0xf8, !PT ;  /* 0x800000000d0da812 */ /* 0x100fe400078ef807 */
[----:B------:R-:W-:Y:S02]  /*0840*/  LOP3.LUT R9, R9, 0x800fffff, R7, 0xf8, !PT ;  /* 0x800fffff09097812 */ /* 0x000fe400078ef807 */
[----:B------:R-:W-:Y:S01]  /*0850*/  @!P2 LOP3.LUT R21, R13, 0x100000, RZ, 0xfc, !PT ;  /* 0x001000000d15a812 */ /* 0x000fe200078efcff */
[----:B------:R-:W-:-:S05]  /*0860*/  DFMA R22, R18, -R2, 1 ;  /* 0x3ff000001216742b */ /* 0x000fca0000000802 */
[----:B------:R-:W-:-:S03]  /*0870*/  @!P2 DFMA R8, R8, 2, -R20 ;  /* 0x400000000808a82b */ /* 0x000fc60000000814 */
[----:B------:R-:W-:Y:S01]  /*0880*/  DFMA R18, R18, R22, R18 ;  /* 0x000000161212722b */ /* 0x000fe20000000012 */
[----:B------:R-:W-:Y:S02]  /*0890*/  IMAD.MOV.U32 R23, RZ, RZ, R11 ;  /* 0x000000ffff177224 */ /* 0x000fe400078e000b */
[----:B------:R-:W-:Y:S01]  /*08a0*/  IMAD.MOV.U32 R22, RZ, RZ, R14 ;  /* 0x000000ffff167224 */ /* 0x000fe200078e000e */
[----:B------:R-:W-:-:S03]  /*08b0*/  @!P0 LOP3.LUT R22, R3, 0x7ff00000, RZ, 0xc0, !PT ;  /* 0x7ff0000003168812 */ /* 0x000fc600078ec0ff */
[----:B------:R-:W-:Y:S01]  /*08c0*/  @!P2 LOP3.LUT R23, R9, 0x7ff00000, RZ, 0xc0, !PT ;  /* 0x7ff000000917a812 */ /* 0x000fe200078ec0ff */
[----:B------:R-:W-:Y:S01]  /*08d0*/  DMUL R20, R18, R8 ;  /* 0x0000000812147228 */ /* 0x000fe20000000000 */
[----:B------:R-:W-:-:S03]  /*08e0*/  VIADD R24, R22, 0xffffffff ;  /* 0xffffffff16187836 */ /* 0x000fc60000000000 */
[----:B------:R-:W-:-:S04]  /*08f0*/  VIADD R13, R23, 0xffffffff ;  /* 0xffffffff170d7836 */ /* 0x000fc80000000000 */
[----:B------:R-:W-:Y:S01]  /*0900*/  DFMA R14, R20, -R2, R8 ;  /* 0x80000002140e722b */ /* 0x000fe20000000008 */
[----:B------:R-:W-:-:S04]  /*0910*/  ISETP.GT.U32.AND P0, PT, R13, 0x7feffffe, PT ;  /* 0x7feffffe0d00780c */ /* 0x000fc80003f04070 */
[----:B------:R-:W-:-:S03]  /*0920*/  ISETP.GT.U32.OR P0, PT, R24, 0x7feffffe, P0 ;  /* 0x7feffffe1800780c */ /* 0x000fc60000704470 */
[----:B------:R-:W-:-:S10]  /*0930*/  DFMA R14, R18, R14, R20 ;  /* 0x0000000e120e722b */ /* 0x000fd40000000014 */
[----:B------:R-:W-:Y:S05]  /*0940*/  @P0 BRA `(.L_x_6) ;  /* 0x00000000006c0947 */ /* 0x000fea0003800000 */
[----:B------:R-:W-:-:S04]  /*0950*/  LOP3.LUT R18, R5, 0x7ff00000, RZ, 0xc0, !PT ;  /* 0x7ff0000005127812 */ /* 0x000fc800078ec0ff */
[CC--:B------:R-:W-:Y:S02]  /*0960*/  VIADDMNMX R6, R11.reuse, -R18.reuse, 0xb9600000, !PT ;  /* 0xb96000000b067446 */ /* 0x0c0fe40007800912 */
[----:B------:R-:W-:Y:S02]  /*0970*/  ISETP.GE.U32.AND P0, PT, R11, R18, PT ;  /* 0x000000120b00720c */ /* 0x000fe40003f06070 */
[----:B------:R-:W-:Y:S02]  /*0980*/  VIMNMX R6, PT, PT, R6, 0x46a00000, PT ;  /* 0x46a0000006067848 */ /* 0x000fe40003fe0100 */
[----:B------:R-:W-:-:S05]  /*0990*/  SEL R11, R12, 0x63400000, !P0 ;  /* 0x634000000c0b7807 */ /* 0x000fca0004000000 */
[----:B------:R-:W-:Y:S02]  /*09a0*/  IMAD.IADD R11, R6, 0x1, -R11 ;  /* 0x00000001060b7824 */ /* 0x000fe400078e0a0b */
[----:B------:R-:W-:Y:S02]  /*09b0*/  IMAD.MOV.U32 R6, RZ, RZ, RZ ;  /* 0x000000ffff067224 */ /* 0x000fe400078e00ff */
[----:B------:R-:W-:-:S06]  /*09c0*/  VIADD R7, R11, 0x7fe00000 ;  /* 0x7fe000000b077836 */ /* 0x000fcc0000000000 */
[----:B------:R-:W-:-:S10]  /*09d0*/  DMUL R12, R14, R6 ;  /* 0x000000060e0c7228 */ /* 0x000fd40000000000 */
[----:B------:R-:W-:-:S13]  /*09e0*/  FSETP.GTU.AND P0, PT, |R13|, 1.469367938527859385e-39, PT ;  /* 0x001000000d00780b */ /* 0x000fda0003f0c200 */
[----:B------:R-:W-:Y:S05]  /*09f0*/  @P0 BRA `(.L_x_7) ;  /* 0x0000000000940947 */ /* 0x000fea0003800000 */
[----:B------:R-:W-:Y:S01]  /*0a00*/  DFMA R2, R14, -R2, R8 ;  /* 0x800000020e02722b */ /* 0x000fe20000000008 */
[----:B------:R-:W-:-:S09]  /*0a10*/  IMAD.MOV.U32 R6, RZ, RZ, RZ ;  /* 0x000000ffff067224 */ /* 0x000fd200078e00ff */
[C---:B------:R-:W-:Y:S02]  /*0a20*/  FSETP.NEU.AND P0, PT, R3.reuse, RZ, PT ;  /* 0x000000ff0300720b */ /* 0x040fe40003f0d000 */
[----:B------:R-:W-:-:S04]  /*0a30*/  LOP3.LUT R5, R3, 0x80000000, R5, 0x48, !PT ;  /* 0x8000000003057812 */ /* 0x000fc800078e4805 */
[----:B------:R-:W-:-:S07]  /*0a40*/  LOP3.LUT R7, R5, R7, RZ, 0xfc, !PT ;  /* 0x0000000705077212 */ /* 0x000fce00078efcff */
[----:B------:R-:W-:Y:S05]  /*0a50*/  @!P0 BRA `(.L_x_7) ;  /* 0x00000000007c8947 */ /* 0x000fea0003800000 */
[----:B------:R-:W-:Y:S01]  /*0a60*/  IMAD.MOV R3, RZ, RZ, -R11 ;  /* 0x000000ffff037224 */ /* 0x000fe200078e0a0b */
[----:B------:R-:W-:Y:S01]  /*0a70*/  DMUL.RP R6, R14, R6 ;  /* 0x000000060e067228 */ /* 0x000fe20000008000 */
[----:B------:R-:W-:Y:S01]  /*0a80*/  IMAD.MOV.U32 R2, RZ, RZ, RZ ;  /* 0x000000ffff027224 */ /* 0x000fe200078e00ff */
[----:B------:R-:W-:-:S05]  /*0a90*/  IADD3 R11, PT, PT, -R11, -0x43300000, RZ ;  /* 0xbcd000000b0b7810 */ /* 0x000fca0007ffe1ff */
[----:B------:R-:W-:-:S03]  /*0aa0*/  DFMA R2, R12, -R2, R14 ;  /* 0x800000020c02722b */ /* 0x000fc6000000000e */
[----:B------:R-:W-:-:S07]  /*0ab0*/  LOP3.LUT R5, R7, R5, RZ, 0x3c, !PT ;  /* 0x0000000507057212 */ /* 0x000fce00078e3cff */
[----:B------:R-:W-:-:S04]  /*0ac0*/  FSETP.NEU.AND P0, PT, |R3|, R11, PT ;  /* 0x0000000b0300720b */ /* 0x000fc80003f0d200 */
[----:B------:R-:W-:Y:S02]  /*0ad0*/  FSEL R12, R6, R12, !P0 ;  /* 0x0000000c060c7208 */ /* 0x000fe40004000000 */
[----:B------:R-:W-:Y:S01]  /*0ae0*/  FSEL R13, R5, R13, !P0 ;  /* 0x0000000d050d7208 */ /* 0x000fe20004000000 */
[----:B------:R-:W-:Y:S06]  /*0af0*/  BRA `(.L_x_7) ;  /* 0x0000000000547947 */ /* 0x000fec0003800000 */
.L_x_6:
[----:B------:R-:W-:-:S14]  /*0b00*/  DSETP.NAN.AND P0, PT, R6, R6, PT ;  /* 0x000000060600722a */ /* 0x000fdc0003f08000 */
[----:B------:R-:W-:Y:S05]  /*0b10*/  @P0 BRA `(.L_x_8) ;  /* 0x0000000000440947 */ /* 0x000fea0003800000 */
[----:B------:R-:W-:-:S14]  /*0b20*/  DSETP.NAN.AND P0, PT, R4, R4, PT ;  /* 0x000000040400722a */ /* 0x000fdc0003f08000 */
[----:B------:R-:W-:Y:S05]  /*0b30*/  @P0 BRA `(.L_x_9) ;  /* 0x0000000000300947 */ /* 0x000fea0003800000 */
[----:B------:R-:W-:Y:S01]  /*0b40*/  ISETP.NE.AND P0, PT, R23, R22, PT ;  /* 0x000000161700720c */ /* 0x000fe20003f05270 */
[----:B------:R-:W-:Y:S02]  /*0b50*/  IMAD.MOV.U32 R12, RZ, RZ, 0x0 ;  /* 0x00000000ff0c7424 */ /* 0x000fe400078e00ff */
[----:B------:R-:W-:-:S10]  /*0b60*/  IMAD.MOV.U32 R13, RZ, RZ, -0x80000 ;  /* 0xfff80000ff0d7424 */ /* 0x000fd400078e00ff */
[----:B------:R-:W-:Y:S05]  /*0b70*/  @!P0 BRA `(.L_x_7) ;  /* 0x0000000000348947 */ /* 0x000fea0003800000 */
[----:B------:R-:W-:Y:S02]  /*0b80*/  ISETP.NE.AND P0, PT, R23, 0x7ff00000, PT ;  /* 0x7ff000001700780c */ /* 0x000fe40003f05270 */
[----:B------:R-:W-:Y:S02]  /*0b90*/  LOP3.LUT R13, R7, 0x80000000, R5, 0x48, !PT ;  /* 0x80000000070d7812 */ /* 0x000fe400078e4805 */
[----:B------:R-:W-:-:S13]  /*0ba0*/  ISETP.EQ.OR P0, PT, R22, RZ, !P0 ;  /* 0x000000ff1600720c */ /* 0x000fda0004702670 */
[----:B------:R-:W-:Y:S01]  /*0bb0*/  @P0 LOP3.LUT R2, R13, 0x7ff00000, RZ, 0xfc, !PT ;  /* 0x7ff000000d020812 */ /* 0x000fe200078efcff */
[----:B------:R-:W-:Y:S02]  /*0bc0*/  @!P0 IMAD.MOV.U32 R12, RZ, RZ, RZ ;  /* 0x000000ffff0c8224 */ /* 0x000fe400078e00ff */
[----:B------:R-:W-:Y:S02]  /*0bd0*/  @P0 IMAD.MOV.U32 R12, RZ, RZ, RZ ;  /* 0x000000ffff0c0224 */ /* 0x000fe400078e00ff */
[----:B------:R-:W-:Y:S01]  /*0be0*/  @P0 IMAD.MOV.U32 R13, RZ, RZ, R2 ;  /* 0x000000ffff0d0224 */ /* 0x000fe200078e0002 */
[----:B------:R-:W-:Y:S06]  /*0bf0*/  BRA `(.L_x_7) ;  /* 0x0000000000147947 */ /* 0x000fec0003800000 */
.L_x_9:
[----:B------:R-:W-:Y:S01]  /*0c00*/  LOP3.LUT R13, R5, 0x80000, RZ, 0xfc, !PT ;  /* 0x00080000050d7812 */ /* 0x000fe200078efcff */
[----:B------:R-:W-:Y:S01]  /*0c10*/  IMAD.MOV.U32 R12, RZ, RZ, R4 ;  /* 0x000000ffff0c7224 */ /* 0x000fe200078e0004 */
[----:B------:R-:W-:Y:S06]  /*0c20*/  BRA `(.L_x_7) ;  /* 0x0000000000087947 */ /* 0x000fec0003800000 */
.L_x_8:
[----:B------:R-:W-:Y:S01]  /*0c30*/  LOP3.LUT R13, R7, 0x80000, RZ, 0xfc, !PT ;  /* 0x00080000070d7812 */ /* 0x000fe200078efcff */
[----:B------:R-:W-:-:S07]  /*0c40*/  IMAD.MOV.U32 R12, RZ, RZ, R6 ;  /* 0x000000ffff0c7224 */ /* 0x000fce00078e0006 */
.L_x_7:
[----:B------:R-:W-:Y:S05]  /*0c50*/  BSYNC.RECONVERGENT B2 ;  /* 0x0000000000027941 */ /* 0x000fea0003800200 */
.L_x_5:
[----:B------:R-:W-:Y:S02]  /*0c60*/  IMAD.MOV.U32 R11, RZ, RZ, 0x0 ;  /* 0x00000000ff0b7424 */ /* 0x000fe400078e00ff */
[----:B------:R-:W-:Y:S02]  /*0c70*/  IMAD.MOV.U32 R2, RZ, RZ, R12 ;  /* 0x000000ffff027224 */ /* 0x000fe400078e000c */
[----:B------:R-:W-:Y:S01]  /*0c80*/  IMAD.MOV.U32 R3, RZ, RZ, R13 ;  /* 0x000000ffff037224 */ /* 0x000fe200078e000d */
[----:B------:R-:W-:Y:S06]  /*0c90*/  RET.REL.NODEC R10 `(_Z12VecOperationPKfS0_Pfii) ;  /* 0xfffffff00ad87950 */ /* 0x000fec0003c3ffff */
.L_x_10:
[----:B------:R-:W-:-:S00]  /*0ca0*/  BRA `(.L_x_10) ;  /* 0xfffffffc00fc7947 */ /* 0x000fc0000383ffff */
[----:B------:R-:W-:-:S00]  /*0cb0*/  NOP ;  /* 0x0000000000007918 */ /* 0x000fc00000000000 */
        /* <DEDUP_REMOVED lines=12> */
.L_x_19:


//--------------------- .nv.shared.reserved.0     --------------------------
	.section	.nv.shared.reserved.0,"aw",@nobits
	.weak		__nv_reservedSMEM_offset_0_alias
	.size		__nv_reservedSMEM_offset_0_alias, 0, 64
	.other		__nv_reservedSMEM_offset_0_alias,@"STO_CUDA_RESERVED_SHARED STV_DEFAULT"
__nv_reservedSMEM_offset_0_alias:
	.zero		0
	.zero		64


//--------------------- .nv.constant0._Z12VecOperationPKfS0_Pfii --------------------------
	.section	.nv.constant0._Z12VecOperationPKfS0_Pfii,"a",@progbits
	.sectionflags	@""
	.align	4
.nv.constant0._Z12VecOperationPKfS0_Pfii:
	.zero		928


//--------------------- SYMBOLS --------------------------

	.type		.nv.reservedSmem.offset0,@object
	.size		.nv.reservedSmem.offset0,0x4
